//
// Generated by NVIDIA NVVM Compiler
//
// Compiler Build ID: CL-36424714
// Cuda compilation tools, release 13.0, V13.0.88
// Based on NVVM 20.0.0
//

.version 9.0
.target sm_100
.address_size 64

	// .globl	gac

.visible .entry gac(
	.param .u64 .ptr .align 1 gac_param_0,
	.param .u32 gac_param_1,
	.param .u32 gac_param_2,
	.param .u64 .ptr .align 1 gac_param_3,
	.param .u32 gac_param_4,
	.param .u64 .ptr .align 1 gac_param_5
)
{
	.reg .pred 	%p<5>;
	.reg .b32 	%r<23>;
	.reg .b64 	%rd<16>;

	ld.param.u64 	%rd1, [gac_param_0];
	ld.param.u32 	%r3, [gac_param_1];
	ld.param.u32 	%r5, [gac_param_2];
	ld.param.u64 	%rd2, [gac_param_3];
	ld.param.u32 	%r4, [gac_param_4];
	ld.param.u64 	%rd3, [gac_param_5];
	mov.u32 	%r6, %ctaid.y;
	mov.u32 	%r7, %ntid.y;
	mov.u32 	%r8, %tid.y;
	mad.lo.s32 	%r1, %r6, %r7, %r8;
	mov.u32 	%r9, %ctaid.x;
	mov.u32 	%r10, %ntid.x;
	mov.u32 	%r11, %tid.x;
	mad.lo.s32 	%r2, %r9, %r10, %r11;
	setp.ge.s32 	%p1, %r1, %r5;
	@%p1 bra 	$L__BB0_3;
	setp.ge.s32 	%p2, %r2, %r3;
	setp.lt.s32 	%p3, %r2, 0;
	or.pred  	%p4, %p3, %p2;
	@%p4 bra 	$L__BB0_3;
	cvta.to.global.u64 	%rd4, %rd2;
	mad.lo.s32 	%r12, %r3, %r1, %r2;
	mul.lo.s32 	%r13, %r12, 3;
	cvta.to.global.u64 	%rd5, %rd1;
	mul.wide.s32 	%rd6, %r13, 2;
	add.s64 	%rd7, %rd5, %rd6;
	ld.global.s16 	%r14, [%rd7];
	mul.wide.s32 	%rd8, %r14, 2;
	add.s64 	%rd9, %rd4, %rd8;
	ld.global.s16 	%r15, [%rd9];
	div.s32 	%r16, %r15, %r4;
	cvta.to.global.u64 	%rd10, %rd3;
	add.s64 	%rd11, %rd10, %rd6;
	st.global.u16 	[%rd11], %r16;
	ld.global.s16 	%r17, [%rd7+2];
	mul.wide.s32 	%rd12, %r17, 2;
	add.s64 	%rd13, %rd4, %rd12;
	ld.global.s16 	%r18, [%rd13];
	div.s32 	%r19, %r18, %r4;
	st.global.u16 	[%rd11+2], %r19;
	ld.global.s16 	%r20, [%rd7+4];
	mul.wide.s32 	%rd14, %r20, 2;
	add.s64 	%rd15, %rd4, %rd14;
	ld.global.s16 	%r21, [%rd15];
	div.s32 	%r22, %r21, %r4;
	st.global.u16 	[%rd11+4], %r22;
$L__BB0_3:
	ret;

}
	// .globl	slut
.visible .entry slut(
	.param .u64 .ptr .align 1 slut_param_0,
	.param .f64 slut_param_1,
	.param .u32 slut_param_2
)
{
	.reg .pred 	%p<22>;
	.reg .b32 	%r<21>;
	.reg .b32 	%f<83>;
	.reg .b64 	%rd<5>;
	.reg .b64 	%fd<2>;

	ld.param.u64 	%rd1, [slut_param_0];
	ld.param.f64 	%fd1, [slut_param_1];
	ld.param.u32 	%r2, [slut_param_2];
	mov.u32 	%r3, %ctaid.x;
	mov.u32 	%r4, %ntid.x;
	mov.u32 	%r5, %tid.x;
	mad.lo.s32 	%r1, %r3, %r4, %r5;
	cvt.rn.f32.s32 	%f13, %r1;
	cvt.rn.f32.s32 	%f1, %r2;
	div.rn.f32 	%f2, %f13, %f1;
	cvt.rn.f32.f64 	%f3, %fd1;
	mul.f32 	%f14, %f3, 0f3F000000;
	cvt.rzi.f32.f32 	%f15, %f14;
	add.f32 	%f16, %f15, %f15;
	sub.f32 	%f17, %f3, %f16;
	abs.f32 	%f4, %f17;
	abs.f32 	%f5, %f2;
	setp.lt.f32 	%p1, %f5, 0f00800000;
	mul.f32 	%f18, %f5, 0f4B800000;
	selp.f32 	%f19, %f18, %f5, %p1;
	selp.f32 	%f20, 0fC1C00000, 0f00000000, %p1;
	mov.b32 	%r6, %f19;
	add.s32 	%r7, %r6, -1060439283;
	and.b32  	%r8, %r7, -8388608;
	sub.s32 	%r9, %r6, %r8;
	mov.b32 	%f21, %r9;
	cvt.rn.f32.s32 	%f22, %r8;
	fma.rn.f32 	%f23, %f22, 0f34000000, %f20;
	add.f32 	%f24, %f21, 0fBF800000;
	add.f32 	%f25, %f21, 0f3F800000;
	rcp.approx.ftz.f32 	%f26, %f25;
	add.f32 	%f27, %f24, %f24;
	mul.f32 	%f28, %f27, %f26;
	mul.f32 	%f29, %f28, %f28;
	sub.f32 	%f30, %f24, %f28;
	add.f32 	%f31, %f30, %f30;
	neg.f32 	%f32, %f28;
	fma.rn.f32 	%f33, %f32, %f24, %f31;
	mul.rn.f32 	%f34, %f26, %f33;
	fma.rn.f32 	%f35, %f29, 0f3A2C32E4, 0f3B52E7DB;
	fma.rn.f32 	%f36, %f35, %f29, 0f3C93BB73;
	fma.rn.f32 	%f37, %f36, %f29, 0f3DF6384F;
	mul.rn.f32 	%f38, %f37, %f29;
	fma.rn.f32 	%f39, %f28, 0f3FB8AA3B, %f23;
	sub.f32 	%f40, %f23, %f39;
	fma.rn.f32 	%f41, %f28, 0f3FB8AA3B, %f40;
	fma.rn.f32 	%f42, %f34, 0f3FB8AA3B, %f41;
	fma.rn.f32 	%f43, %f28, 0f32A55E34, %f42;
	mul.f32 	%f44, %f38, 0f40400000;
	fma.rn.f32 	%f45, %f44, %f34, %f43;
	fma.rn.f32 	%f46, %f38, %f28, %f45;
	add.rn.f32 	%f47, %f39, %f46;
	neg.f32 	%f48, %f39;
	add.rn.f32 	%f49, %f47, %f48;
	neg.f32 	%f50, %f49;
	add.rn.f32 	%f51, %f46, %f50;
	mul.rn.f32 	%f52, %f47, %f3;
	neg.f32 	%f53, %f52;
	fma.rn.f32 	%f54, %f47, %f3, %f53;
	fma.rn.f32 	%f55, %f51, %f3, %f54;
	cvt.rni.f32.f32 	%f56, %f52;
	sub.f32 	%f57, %f52, %f56;
	add.f32 	%f58, %f57, %f55;
	fma.rn.f32 	%f59, %f58, 0f391FCB8E, 0f3AAF85ED;
	fma.rn.f32 	%f60, %f59, %f58, 0f3C1D9856;
	fma.rn.f32 	%f61, %f60, %f58, 0f3D6357BB;
	fma.rn.f32 	%f62, %f61, %f58, 0f3E75FDEC;
	fma.rn.f32 	%f63, %f62, %f58, 0f3F317218;
	fma.rn.f32 	%f64, %f63, %f58, 0f3F800000;
	cvt.rzi.s32.f32 	%r10, %f56;
	setp.gt.f32 	%p2, %f56, 0f00000000;
	selp.b32 	%r11, 0, -2097152000, %p2;
	add.s32 	%r12, %r11, 2130706432;
	mov.b32 	%f65, %r12;
	mul.f32 	%f66, %f64, %f65;
	shl.b32 	%r13, %r10, 23;
	sub.s32 	%r14, %r13, %r11;
	mov.b32 	%f67, %r14;
	mul.f32 	%f68, %f66, %f67;
	abs.f32 	%f69, %f52;
	setp.gt.f32 	%p3, %f69, 0f43180000;
	setp.lt.f32 	%p4, %f52, 0f00000000;
	selp.f32 	%f70, 0f00000000, 0f7F800000, %p4;
	selp.f32 	%f6, %f70, %f68, %p3;
	setp.eq.f32 	%p5, %f2, 0f3F800000;
	setp.eq.f32 	%p6, %f3, 0f00000000;
	or.pred  	%p7, %p6, %p5;
	mov.f32 	%f82, 0f3F800000;
	@%p7 bra 	$L__BB1_8;
	setp.num.f32 	%p8, %f5, %f5;
	abs.f32 	%f71, %f3;
	setp.num.f32 	%p9, %f71, %f71;
	and.pred  	%p10, %p8, %p9;
	@%p10 bra 	$L__BB1_3;
	add.rn.f32 	%f82, %f2, %f3;
	bra.uni 	$L__BB1_8;
$L__BB1_3:
	setp.neu.f32 	%p11, %f2, 0f00000000;
	setp.neu.f32 	%p12, %f5, 0f7F800000;
	and.pred  	%p13, %p11, %p12;
	@%p13 bra 	$L__BB1_5;
	setp.neu.f32 	%p20, %f4, 0f3F800000;
	add.f32 	%f76, %f2, %f2;
	mov.b32 	%r15, %f76;
	setp.lt.f32 	%p21, %f3, 0f00000000;
	xor.b32  	%r16, %r15, 2139095040;
	selp.b32 	%r17, %r16, %r15, %p21;
	and.b32  	%r18, %r17, 2147483647;
	selp.b32 	%r19, %r18, %r17, %p20;
	mov.b32 	%f82, %r19;
	bra.uni 	$L__BB1_8;
$L__BB1_5:
	setp.eq.f32 	%p14, %f2, 0fBF800000;
	setp.eq.f32 	%p15, %f71, 0f7F800000;
	and.pred  	%p16, %p14, %p15;
	@%p16 bra 	$L__BB1_8;
	setp.geu.f32 	%p17, %f2, 0f00000000;
	mov.f32 	%f82, %f6;
	@%p17 bra 	$L__BB1_8;
	setp.neu.f32 	%p18, %f4, 0f3F800000;
	neg.f32 	%f73, %f6;
	selp.f32 	%f74, %f6, %f73, %p18;
	cvt.rmi.f32.f32 	%f75, %f3;
	setp.neu.f32 	%p19, %f75, %f3;
	selp.f32 	%f82, 0f7FFFFFFF, %f74, %p19;
$L__BB1_8:
	cvta.to.global.u64 	%rd2, %rd1;
	mul.f32 	%f77, %f82, %f1;
	mov.f32 	%f78, 0f3F000000;
	copysign.f32 	%f79, %f77, %f78;
	add.rz.f32 	%f80, %f77, %f79;
	cvt.rzi.f32.f32 	%f81, %f80;
	cvt.rzi.u32.f32 	%r20, %f81;
	mul.wide.s32 	%rd3, %r1, 2;
	add.s64 	%rd4, %rd2, %rd3;
	st.global.u16 	[%rd4], %r20;
	ret;

}


// ===== COMPILED SASS (sm_100) =====

	.target	sm_100

	.elftype	@"ET_EXEC"


//--------------------- .note.nv.tkinfo           --------------------------
	.section	.note.nv.tkinfo,"",@"SHT_NOTE"
	.sectionflags	@"SHF_NOTE_NV_TKINFO"
	.tkinfo
        /*0018*/ 	.word	0x00000002
        /*0030*/ 	.string	""
        /*0030*/ 	.string	"ptxas"
        /*0030*/ 	.string	"Cuda compilation tools, release 13.0, V13.0.88"
        /*0030*/ 	.string	"Build cuda_13.0.r13.0/compiler.36424714_0"
        /*0030*/ 	.string	"-arch sm_100 -m 64 "



//--------------------- .note.nv.cuinfo           --------------------------
	.section	.note.nv.cuinfo,"",@"SHT_NOTE"
	.sectionflags	@"SHF_NOTE_NV_CUINFO"
        /*0018*/ 	.short	0x0002
        /*001a*/ 	.short	0x0064
        /*001c*/ 	.short	0x0082
	.zero		2


//--------------------- .nv.info                  --------------------------
	.section	.nv.info,"",@"SHT_CUDA_INFO"
	.align	4


	//----- nvinfo : EIATTR_REGCOUNT
	.align		4
        /*0000*/ 	.byte	0x04, 0x2f
        /*0002*/ 	.short	(.L_1 - .L_0)
	.align		4
.L_0:
        /*0004*/ 	.word	index@(gac)
        /*0008*/ 	.word	0x00000013


	//----- nvinfo : EIATTR_FRAME_SIZE
	.align		4
.L_1:
        /*000c*/ 	.byte	0x04, 0x11
        /*000e*/ 	.short	(.L_3 - .L_2)
	.align		4
.L_2:
        /*0010*/ 	.word	index@(gac)
        /*0014*/ 	.word	0x00000000


	//----- nvinfo : EIATTR_REGCOUNT
	.align		4
.L_3:
        /*0018*/ 	.byte	0x04, 0x2f
        /*001a*/ 	.short	(.L_5 - .L_4)
	.align		4
.L_4:
        /*001c*/ 	.word	index@(slut)
        /*0020*/ 	.word	0x00000012


	//----- nvinfo : EIATTR_FRAME_SIZE
	.align		4
.L_5:
        /*0024*/ 	.byte	0x04, 0x11
        /*0026*/ 	.short	(.L_7 - .L_6)
	.align		4
.L_6:
        /*0028*/ 	.word	index@($__internal_0_$__cuda_sm3x_div_rn_noftz_f32_slowpath)
        /*002c*/ 	.word	0x00000000


	//----- nvinfo : EIATTR_FRAME_SIZE
	.align		4
.L_7:
        /*0030*/ 	.byte	0x04, 0x11
        /*0032*/ 	.short	(.L_9 - .L_8)
	.align		4
.L_8:
        /*0034*/ 	.word	index@(slut)
        /*0038*/ 	.word	0x00000000


	//----- nvinfo : EIATTR_MIN_STACK_SIZE
	.align		4
.L_9:
        /*003c*/ 	.byte	0x04, 0x12
        /*003e*/ 	.short	(.L_11 - .L_10)
	.align		4
.L_10:
        /*0040*/ 	.word	index@(slut)
        /*0044*/ 	.word	0x00000000


	//----- nvinfo : EIATTR_MIN_STACK_SIZE
	.align		4
.L_11:
        /*0048*/ 	.byte	0x04, 0x12
        /*004a*/ 	.short	(.L_13 - .L_12)
	.align		4
.L_12:
        /*004c*/ 	.word	index@(gac)
        /*0050*/ 	.word	0x00000000
.L_13:


//--------------------- .nv.compat                --------------------------
	.section	.nv.compat,"",@"SHT_CUDA_COMPAT_INFO"
	.align	4
        /*0000*/ 	.byte	0x02, 0x09, 0x00, 0x00, 0x02, 0x02, 0x01, 0x00, 0x02, 0x05, 0x05, 0x00, 0x03, 0x07, 0x01, 0x01
        /*0010*/ 	.byte	0x02, 0x03, 0x00, 0x00, 0x02, 0x06, 0x01, 0x00, 0x04, 0x0b, 0x08, 0x00, 0x01, 0x00, 0x00, 0x00
        /*0020*/ 	.byte	0x00, 0x00, 0x00, 0x00


//--------------------- .nv.info.slut             --------------------------
	.section	.nv.info.slut,"",@"SHT_CUDA_INFO"
	.sectionflags	@""
	.align	4


	//----- nvinfo : EIATTR_CUDA_API_VERSION
	.align		4
        /*0000*/ 	.byte	0x04, 0x37
        /*0002*/ 	.short	(.L_15 - .L_14)
.L_14:
        /*0004*/ 	.word	0x00000082


	//----- nvinfo : EIATTR_KPARAM_INFO
	.align		4
.L_15:
        /*0008*/ 	.byte	0x04, 0x17
        /*000a*/ 	.short	(.L_17 - .L_16)
.L_16:
        /*000c*/ 	.word	0x00000000
        /*0010*/ 	.short	0x0002
        /*0012*/ 	.short	0x0010
        /*0014*/ 	.byte	0x00, 0xf0, 0x11, 0x00


	//----- nvinfo : EIATTR_KPARAM_INFO
	.align		4
.L_17:
        /*0018*/ 	.byte	0x04, 0x17
        /*001a*/ 	.short	(.L_19 - .L_18)
.L_18:
        /*001c*/ 	.word	0x00000000
        /*0020*/ 	.short	0x0001
        /*0022*/ 	.short	0x0008
        /*0024*/ 	.byte	0x00, 0xf0, 0x21, 0x00


	//----- nvinfo : EIATTR_KPARAM_INFO
	.align		4
.L_19:
        /*0028*/ 	.byte	0x04, 0x17
        /*002a*/ 	.short	(.L_21 - .L_20)
.L_20:
        /*002c*/ 	.word	0x00000000
        /*0030*/ 	.short	0x0000
        /*0032*/ 	.short	0x0000
        /*0034*/ 	.byte	0x00, 0xf5, 0x21, 0x00


	//----- nvinfo : EIATTR_SPARSE_MMA_MASK
	.align		4
.L_21:
        /*0038*/ 	.byte	0x03, 0x50
        /*003a*/ 	.short	0x0000


	//----- nvinfo : EIATTR_MAXREG_COUNT
	.align		4
        /*003c*/ 	.byte	0x03, 0x1b
        /*003e*/ 	.short	0x00ff


	//----- nvinfo : EIATTR_MERCURY_ISA_VERSION
	.align		4
        /*0040*/ 	.byte	0x03, 0x5f
        /*0042*/ 	.short	0x0101


	//----- nvinfo : EIATTR_VRC_CTA_INIT_COUNT
	.align		4
        /*0044*/ 	.byte	0x02, 0x4a
	.zero		1
	.zero		1


	//----- nvinfo : EIATTR_EXIT_INSTR_OFFSETS
	.align		4
        /*0048*/ 	.byte	0x04, 0x1c
        /*004a*/ 	.short	(.L_23 - .L_22)


	//   ....[0]....
.L_22:
        /*004c*/ 	.word	0x000007b0


	//----- nvinfo : EIATTR_CRS_STACK_SIZE
	.align		4
.L_23:
        /*0050*/ 	.byte	0x04, 0x1e
        /*0052*/ 	.short	(.L_25 - .L_24)
.L_24:
        /*0054*/ 	.word	0x00000000


	//----- nvinfo : EIATTR_CBANK_PARAM_SIZE
	.align		4
.L_25:
        /*0058*/ 	.byte	0x03, 0x19
        /*005a*/ 	.short	0x0014


	//----- nvinfo : EIATTR_PARAM_CBANK
	.align		4
        /*005c*/ 	.byte	0x04, 0x0a
        /*005e*/ 	.short	(.L_27 - .L_26)
	.align		4
.L_26:
        /*0060*/ 	.word	index@(.nv.constant0.slut)
        /*0064*/ 	.short	0x0380
        /*0066*/ 	.short	0x0014


	//----- nvinfo : EIATTR_SW_WAR
	.align		4
.L_27:
        /*0068*/ 	.byte	0x04, 0x36
        /*006a*/ 	.short	(.L_29 - .L_28)
.L_28:
        /*006c*/ 	.word	0x00000008
.L_29:


//--------------------- .nv.info.gac              --------------------------
	.section	.nv.info.gac,"",@"SHT_CUDA_INFO"
	.sectionflags	@""
	.align	4


	//----- nvinfo : EIATTR_CUDA_API_VERSION
	.align		4
        /*0000*/ 	.byte	0x04, 0x37
        /*0002*/ 	.short	(.L_31 - .L_30)
.L_30:
        /*0004*/ 	.word	0x00000082


	//----- nvinfo : EIATTR_KPARAM_INFO
	.align		4
.L_31:
        /*0008*/ 	.byte	0x04, 0x17
        /*000a*/ 	.short	(.L_33 - .L_32)
.L_32:
        /*000c*/ 	.word	0x00000000
        /*0010*/ 	.short	0x0005
        /*0012*/ 	.short	0x0020
        /*0014*/ 	.byte	0x00, 0xf5, 0x21, 0x00


	//----- nvinfo : EIATTR_KPARAM_INFO
	.align		4
.L_33:
        /*0018*/ 	.byte	0x04, 0x17
        /*001a*/ 	.short	(.L_35 - .L_34)
.L_34:
        /*001c*/ 	.word	0x00000000
        /*0020*/ 	.short	0x0004
        /*0022*/ 	.short	0x0018
        /*0024*/ 	.byte	0x00, 0xf0, 0x11, 0x00


	//----- nvinfo : EIATTR_KPARAM_INFO
	.align		4
.L_35:
        /*0028*/ 	.byte	0x04, 0x17
        /*002a*/ 	.short	(.L_37 - .L_36)
.L_36:
        /*002c*/ 	.word	0x00000000
        /*0030*/ 	.short	0x0003
        /*0032*/ 	.short	0x0010
        /*0034*/ 	.byte	0x00, 0xf5, 0x21, 0x00


	//----- nvinfo : EIATTR_KPARAM_INFO
	.align		4
.L_37:
        /*0038*/ 	.byte	0x04, 0x17
        /*003a*/ 	.short	(.L_39 - .L_38)
.L_38:
        /*003c*/ 	.word	0x00000000
        /*0040*/ 	.short	0x0002
        /*0042*/ 	.short	0x000c
        /*0044*/ 	.byte	0x00, 0xf0, 0x11, 0x00


	//----- nvinfo : EIATTR_KPARAM_INFO
	.align		4
.L_39:
        /*0048*/ 	.byte	0x04, 0x17
        /*004a*/ 	.short	(.L_41 - .L_40)
.L_40:
        /*004c*/ 	.word	0x00000000
        /*0050*/ 	.short	0x0001
        /*0052*/ 	.short	0x0008
        /*0054*/ 	.byte	0x00, 0xf0, 0x11, 0x00


	//----- nvinfo : EIATTR_KPARAM_INFO
	.align		4
.L_41:
        /*0058*/ 	.byte	0x04, 0x17
        /*005a*/ 	.short	(.L_43 - .L_42)
.L_42:
        /*005c*/ 	.word	0x00000000
        /*0060*/ 	.short	0x0000
        /*0062*/ 	.short	0x0000
        /*0064*/ 	.byte	0x00, 0xf5, 0x21, 0x00


	//----- nvinfo : EIATTR_SPARSE_MMA_MASK
	.align		4
.L_43:
        /*0068*/ 	.byte	0x03, 0x50
        /*006a*/ 	.short	0x0000


	//----- nvinfo : EIATTR_MAXREG_COUNT
	.align		4
        /*006c*/ 	.byte	0x03, 0x1b
        /*006e*/ 	.short	0x00ff


	//----- nvinfo : EIATTR_MERCURY_ISA_VERSION
	.align		4
        /*0070*/ 	.byte	0x03, 0x5f
        /*0072*/ 	.short	0x0101


	//----- nvinfo : EIATTR_VRC_CTA_INIT_COUNT
	.align		4
        /*0074*/ 	.byte	0x02, 0x4a
	.zero		1
	.zero		1


	//----- nvinfo : EIATTR_EXIT_INSTR_OFFSETS
	.align		4
        /*0078*/ 	.byte	0x04, 0x1c
        /*007a*/ 	.short	(.L_45 - .L_44)


	//   ....[0]....
.L_44:
        /*007c*/ 	.word	0x000000b0


	//   ....[1]....
        /*0080*/ 	.word	0x000000f0


	//   ....[2]....
        /*0084*/ 	.word	0x00000590


	//----- nvinfo : EIATTR_CBANK_PARAM_SIZE
	.align		4
.L_45:
        /*0088*/ 	.byte	0x03, 0x19
        /*008a*/ 	.short	0x0028


	//----- nvinfo : EIATTR_PARAM_CBANK
	.align		4
        /*008c*/ 	.byte	0x04, 0x0a
        /*008e*/ 	.short	(.L_47 - .L_46)
	.align		4
.L_46:
        /*0090*/ 	.word	index@(.nv.constant0.gac)
        /*0094*/ 	.short	0x0380
        /*0096*/ 	.short	0x0028


	//----- nvinfo : EIATTR_SW_WAR
	.align		4
.L_47:
        /*0098*/ 	.byte	0x04, 0x36
        /*009a*/ 	.short	(.L_49 - .L_48)
.L_48:
        /*009c*/ 	.word	0x00000008
.L_49:


//--------------------- .nv.callgraph             --------------------------
	.section	.nv.callgraph,"",@"SHT_CUDA_CALLGRAPH"
	.align	4
	.sectionentsize	8
	.align		4
        /*0000*/ 	.word	0x00000000
	.align		4
        /*0004*/ 	.word	0xffffffff
	.align		4
        /*0008*/ 	.word	0x00000000
	.align		4
        /*000c*/ 	.word	0xfffffffe
	.align		4
        /*0010*/ 	.word	0x00000000
	.align		4
        /*0014*/ 	.word	0xfffffffd
	.align		4
        /*0018*/ 	.word	0x00000000
	.align		4
        /*001c*/ 	.word	0xfffffffc


//--------------------- .text.slut                --------------------------
	.section	.text.slut,"ax",@progbits
	.align	128
        .global         slut
        .type           slut,@function
        .size           slut,(.L_x_17 - slut)
        .other          slut,@"STO_CUDA_ENTRY STV_DEFAULT"
slut:
.text.slut:
[----:B------:R-:W-:Y:S01]  /*0000*/  LDC R1, c[0x0][0x37c] ;  /* 0x0000df00ff017b82 */ /* 0x000fe20000000800 */
[----:B------:R-:W0:Y:S01]  /*0010*/  S2R R5, SR_TID.X ;  /* 0x0000000000057919 */ /* 0x000e220000002100 */
[----:B------:R-:W1:Y:S06]  /*0020*/  LDCU UR5, c[0x0][0x390] ;  /* 0x00007200ff0577ac */ /* 0x000e6c0008000800 */
[----:B------:R-:W0:Y:S01]  /*0030*/  S2UR UR4, SR_CTAID.X ;  /* 0x00000000000479c3 */ /* 0x000e220000002500 */
[----:B------:R-:W-:Y:S07]  /*0040*/  BSSY.RECONVERGENT B0, `(.L_x_0) ;  /* 0x0000010000007945 */ /* 0x000fee0003800200 */
[----:B------:R-:W0:Y:S01]  /*0050*/  LDC R2, c[0x0][0x360] ;  /* 0x0000d800ff027b82 */ /* 0x000e220000000800 */
[----:B-1----:R-:W-:-:S04]  /*0060*/  I2FP.F32.S32 R3, UR5 ;  /* 0x0000000500037c45 */ /* 0x002fc80008201400 */
[----:B------:R-:W1:Y:S01]  /*0070*/  MUFU.RCP R4, R3 ;  /* 0x0000000300047308 */ /* 0x000e620000001000 */
[----:B0-----:R-:W-:-:S05]  /*0080*/  IMAD R2, R2, UR4, R5 ;  /* 0x0000000402027c24 */ /* 0x001fca000f8e0205 */
[----:B------:R-:W-:Y:S01]  /*0090*/  I2FP.F32.S32 R0, R2 ;  /* 0x0000000200007245 */ /* 0x000fe20000201400 */
[----:B-1----:R-:W-:-:S03]  /*00a0*/  FFMA R5, -R3, R4, 1 ;  /* 0x3f80000003057423 */ /* 0x002fc60000000104 */
[----:B------:R-:W0:Y:S01]  /*00b0*/  FCHK P0, R0, R3 ;  /* 0x0000000300007302 */ /* 0x000e220000000000 */
[----:B------:R-:W-:-:S04]  /*00c0*/  FFMA R5, R4, R5, R4 ;  /* 0x0000000504057223 */ /* 0x000fc80000000004 */
[----:B------:R-:W-:-:S04]  /*00d0*/  FFMA R4, R0, R5, RZ ;  /* 0x0000000500047223 */ /* 0x000fc800000000ff */
[----:B------:R-:W-:-:S04]  /*00e0*/  FFMA R6, -R3, R4, R0 ;  /* 0x0000000403067223 */ /* 0x000fc80000000100 */
[----:B------:R-:W-:Y:S01]  /*00f0*/  FFMA R4, R5, R6, R4 ;  /* 0x0000000605047223 */ /* 0x000fe20000000004 */
[----:B0-----:R-:W-:Y:S06]  /*0100*/  @!P0 BRA `(.L_x_1) ;  /* 0x00000000000c8947 */ /* 0x001fec0003800000 */
[----:B------:R-:W-:-:S07]  /*0110*/  MOV R4, 0x130 ;  /* 0x0000013000047802 */ /* 0x000fce0000000f00 */
[----:B------:R-:W-:Y:S05]  /*0120*/  CALL.REL.NOINC `($__internal_0_$__cuda_sm3x_div_rn_noftz_f32_slowpath) ;  /* 0x0000000400a47944 */ /* 0x000fea0003c00000 */
[----:B------:R-:W-:-:S07]  /*0130*/  IMAD.MOV.U32 R4, RZ, RZ, R0 ;  /* 0x000000ffff047224 */ /* 0x000fce00078e0000 */
.L_x_1:
[----:B------:R-:W-:Y:S05]  /*0140*/  BSYNC.RECONVERGENT B0 ;  /* 0x0000000000007941 */ /* 0x000fea0003800200 */
.L_x_0:
[C---:B------:R-:W-:Y:S01]  /*0150*/  FMUL R5, |R4|.reuse, 16777216 ;  /* 0x4b80000004057820 */ /* 0x040fe20000400200 */
[----:B------:R-:W-:Y:S01]  /*0160*/  FSETP.GEU.AND P0, PT, |R4|, 1.175494350822287508e-38, PT ;  /* 0x008000000400780b */ /* 0x000fe20003f0e200 */
[----:B------:R-:W-:Y:S01]  /*0170*/  IMAD.MOV.U32 R10, RZ, RZ, 0x3a2c32e4 ;  /* 0x3a2c32e4ff0a7424 */ /* 0x000fe200078e00ff */
[----:B------:R-:W0:Y:S01]  /*0180*/  LDCU.64 UR4, c[0x0][0x388] ;  /* 0x00007100ff0477ac */ /* 0x000e220008000a00 */
[----:B------:R-:W-:Y:S01]  /*0190*/  BSSY.RECONVERGENT B0, `(.L_x_2) ;  /* 0x0000059000007945 */ /* 0x000fe20003800200 */
[----:B------:R-:W-:-:S05]  /*01a0*/  FSEL R5, R5, |R4|, !P0 ;  /* 0x4000000405057208 */ /* 0x000fca0004000000 */
[----:B------:R-:W-:-:S05]  /*01b0*/  VIADD R0, R5, 0xc0cafb0d ;  /* 0xc0cafb0d05007836 */ /* 0x000fca0000000000 */
[----:B------:R-:W-:Y:S02]  /*01c0*/  LOP3.LUT R6, R0, 0xff800000, RZ, 0xc0, !PT ;  /* 0xff80000000067812 */ /* 0x000fe400078ec0ff */
[----:B------:R-:W-:Y:S02]  /*01d0*/  FSEL R0, RZ, -24, P0 ;  /* 0xc1c00000ff007808 */ /* 0x000fe40000000000 */
[----:B------:R-:W-:-:S05]  /*01e0*/  IADD3 R5, PT, PT, R5, -R6, RZ ;  /* 0x8000000605057210 */ /* 0x000fca0007ffe0ff */
[C---:B------:R-:W-:Y:S01]  /*01f0*/  FADD R8, R5.reuse, 1 ;  /* 0x3f80000005087421 */ /* 0x040fe20000000000 */
[----:B------:R-:W-:Y:S01]  /*0200*/  FADD R7, R5, -1 ;  /* 0xbf80000005077421 */ /* 0x000fe20000000000 */
[----:B------:R-:W-:-:S03]  /*0210*/  I2FP.F32.S32 R5, R6 ;  /* 0x0000000600057245 */ /* 0x000fc60000201400 */
[----:B------:R-:W-:Y:S01]  /*0220*/  FADD R9, R7, R7 ;  /* 0x0000000707097221 */ /* 0x000fe20000000000 */
[----:B------:R-:W1:Y:S01]  /*0230*/  MUFU.RCP R8, R8 ;  /* 0x0000000800087308 */ /* 0x000e620000001000 */
[----:B------:R-:W-:Y:S02]  /*0240*/  FFMA R0, R5, 1.1920928955078125e-07, R0 ;  /* 0x3400000005007823 */ /* 0x000fe40000000000 */
[----:B-1----:R-:W-:-:S04]  /*0250*/  FMUL R9, R8, R9 ;  /* 0x0000000908097220 */ /* 0x002fc80000400000 */
[----:B------:R-:W-:Y:S01]  /*0260*/  FADD R6, R7, -R9 ;  /* 0x8000000907067221 */ /* 0x000fe20000000000 */
[CC--:B------:R-:W-:Y:S01]  /*0270*/  FMUL R5, R9.reuse, R9.reuse ;  /* 0x0000000909057220 */ /* 0x0c0fe20000400000 */
[----:B------:R-:W-:Y:S02]  /*0280*/  FFMA R11, R9, 1.4426950216293334961, R0 ;  /* 0x3fb8aa3b090b7823 */ /* 0x000fe40000000000 */
[----:B------:R-:W-:Y:S01]  /*0290*/  FADD R6, R6, R6 ;  /* 0x0000000606067221 */ /* 0x000fe20000000000 */
[----:B------:R-:W-:Y:S01]  /*02a0*/  FFMA R10, R5, R10, 0.0032181653659790754318 ;  /* 0x3b52e7db050a7423 */ /* 0x000fe2000000000a */
[----:B------:R-:W-:Y:S02]  /*02b0*/  FADD R0, R0, -R11 ;  /* 0x8000000b00007221 */ /* 0x000fe40000000000 */
[----:B------:R-:W-:Y:S01]  /*02c0*/  FFMA R7, R7, -R9, R6 ;  /* 0x8000000907077223 */ /* 0x000fe20000000006 */
[----:B------:R-:W-:Y:S01]  /*02d0*/  FFMA R10, R5, R10, 0.018033718690276145935 ;  /* 0x3c93bb73050a7423 */ /* 0x000fe2000000000a */
[----:B------:R-:W-:-:S02]  /*02e0*/  FFMA R0, R9, 1.4426950216293334961, R0 ;  /* 0x3fb8aa3b09007823 */ /* 0x000fc40000000000 */
[----:B------:R-:W-:Y:S01]  /*02f0*/  FMUL R7, R8, R7 ;  /* 0x0000000708077220 */ /* 0x000fe20000400000 */
[----:B------:R-:W-:-:S03]  /*0300*/  FFMA R10, R5, R10, 0.12022458761930465698 ;  /* 0x3df6384f050a7423 */ /* 0x000fc6000000000a */
[----:B------:R-:W-:Y:S01]  /*0310*/  FFMA R0, R7, 1.4426950216293334961, R0 ;  /* 0x3fb8aa3b07007823 */ /* 0x000fe20000000000 */
[----:B------:R-:W-:Y:S02]  /*0320*/  FMUL R10, R5, R10 ;  /* 0x0000000a050a7220 */ /* 0x000fe40000400000 */
[----:B0-----:R-:W0:Y:S01]  /*0330*/  F2F.F32.F64 R5, UR4 ;  /* 0x0000000400057d10 */ /* 0x001e220008301000 */
[----:B------:R-:W-:Y:S01]  /*0340*/  FFMA R0, R9, 1.9251366722983220825e-08, R0 ;  /* 0x32a55e3409007823 */ /* 0x000fe20000000000 */
[----:B------:R-:W-:Y:S01]  /*0350*/  FMUL R6, R10, 3 ;  /* 0x404000000a067820 */ /* 0x000fe20000400000 */
[----:B------:R-:W1:Y:S03]  /*0360*/  LDCU.64 UR4, c[0x0][0x358] ;  /* 0x00006b00ff0477ac */ /* 0x000e660008000a00 */
[----:B------:R-:W-:-:S04]  /*0370*/  FFMA R0, R7, R6, R0 ;  /* 0x0000000607007223 */ /* 0x000fc80000000000 */
[----:B------:R-:W-:-:S04]  /*0380*/  FFMA R0, R9, R10, R0 ;  /* 0x0000000a09007223 */ /* 0x000fc80000000000 */
[----:B------:R-:W-:-:S04]  /*0390*/  FADD R6, R11, R0 ;  /* 0x000000000b067221 */ /* 0x000fc80000000000 */
[----:B0-----:R-:W-:Y:S01]  /*03a0*/  FMUL R8, R5, R6 ;  /* 0x0000000605087220 */ /* 0x001fe20000400000 */
[----:B------:R-:W-:-:S03]  /*03b0*/  FADD R11, -R11, R6 ;  /* 0x000000060b0b7221 */ /* 0x000fc60000000100 */
[----:B------:R-:W0:Y:S01]  /*03c0*/  FRND R9, R8 ;  /* 0x0000000800097307 */ /* 0x000e220000201000 */
[----:B------:R-:W-:Y:S01]  /*03d0*/  FADD R0, R0, -R11 ;  /* 0x8000000b00007221 */ /* 0x000fe20000000000 */
[C---:B------:R-:W-:Y:S01]  /*03e0*/  FFMA R7, R5.reuse, R6, -R8 ;  /* 0x0000000605077223 */ /* 0x040fe20000000808 */
[----:B------:R-:W-:Y:S01]  /*03f0*/  IMAD.MOV.U32 R11, RZ, RZ, 0x391fcb8e ;  /* 0x391fcb8eff0b7424 */ /* 0x000fe200078e00ff */
[C---:B------:R-:W-:Y:S02]  /*0400*/  FSETP.GT.AND P1, PT, |R8|.reuse, 152, PT ;  /* 0x431800000800780b */ /* 0x040fe40003f24200 */
[----:B------:R-:W-:Y:S01]  /*0410*/  FFMA R0, R5, R0, R7 ;  /* 0x0000000005007223 */ /* 0x000fe20000000007 */
[C---:B------:R-:W-:Y:S01]  /*0420*/  FSETP.GEU.AND P2, PT, R8.reuse, RZ, PT ;  /* 0x000000ff0800720b */ /* 0x040fe20003f4e000 */
[----:B------:R-:W2:Y:S01]  /*0430*/  F2I.NTZ R6, R8 ;  /* 0x0000000800067305 */ /* 0x000ea20000203100 */
[----:B0-----:R-:W-:Y:S01]  /*0440*/  FADD R7, R8, -R9 ;  /* 0x8000000908077221 */ /* 0x001fe20000000000 */
[----:B------:R-:W-:-:S03]  /*0450*/  FSETP.GT.AND P0, PT, R9, RZ, PT ;  /* 0x000000ff0900720b */ /* 0x000fc60003f04000 */
[----:B------:R-:W-:Y:S01]  /*0460*/  FADD R0, R0, R7 ;  /* 0x0000000700007221 */ /* 0x000fe20000000000 */
[----:B------:R-:W-:Y:S02]  /*0470*/  SEL R9, RZ, 0x83000000, P0 ;  /* 0x83000000ff097807 */ /* 0x000fe40000000000 */
[----:B------:R-:W-:Y:S01]  /*0480*/  FSETP.NEU.AND P0, PT, R4, 1, PT ;  /* 0x3f8000000400780b */ /* 0x000fe20003f0d000 */
[----:B------:R-:W-:Y:S01]  /*0490*/  FFMA R7, R0, R11, 0.0013391353422775864601 ;  /* 0x3aaf85ed00077423 */ /* 0x000fe2000000000b */
[----:B------:R-:W-:Y:S01]  /*04a0*/  IADD3 R10, PT, PT, R9, 0x7f000000, RZ ;  /* 0x7f000000090a7810 */ /* 0x000fe20007ffe0ff */
[----:B--2---:R-:W-:Y:S01]  /*04b0*/  IMAD R6, R6, 0x800000, -R9 ;  /* 0x0080000006067824 */ /* 0x004fe200078e0a09 */
[----:B------:R-:W-:Y:S01]  /*04c0*/  FSETP.EQ.OR P0, PT, R5, RZ, !P0 ;  /* 0x000000ff0500720b */ /* 0x000fe20004702400 */
[----:B------:R-:W-:-:S04]  /*04d0*/  FFMA R7, R0, R7, 0.0096188392490148544312 ;  /* 0x3c1d985600077423 */ /* 0x000fc80000000007 */
[----:B------:R-:W-:-:S04]  /*04e0*/  FFMA R7, R0, R7, 0.055503588169813156128 ;  /* 0x3d6357bb00077423 */ /* 0x000fc80000000007 */
[----:B------:R-:W-:-:S04]  /*04f0*/  FFMA R7, R0, R7, 0.24022644758224487305 ;  /* 0x3e75fdec00077423 */ /* 0x000fc80000000007 */
[----:B------:R-:W-:-:S04]  /*0500*/  FFMA R7, R0, R7, 0.69314718246459960938 ;  /* 0x3f31721800077423 */ /* 0x000fc80000000007 */
[----:B------:R-:W-:Y:S01]  /*0510*/  FFMA R7, R0, R7, 1 ;  /* 0x3f80000000077423 */ /* 0x000fe20000000007 */
[----:B------:R-:W-:-:S03]  /*0520*/  IMAD.MOV.U32 R0, RZ, RZ, 0x3f800000 ;  /* 0x3f800000ff007424 */ /* 0x000fc600078e00ff */
[----:B------:R-:W-:-:S04]  /*0530*/  FMUL R7, R7, R10 ;  /* 0x0000000a07077220 */ /* 0x000fc80000400000 */
[----:B------:R-:W-:Y:S01]  /*0540*/  FMUL R9, R7, R6 ;  /* 0x0000000607097220 */ /* 0x000fe20000400000 */
[----:B------:R-:W-:Y:S01]  /*0550*/  @P1 FSEL R9, RZ, +INF , !P2 ;  /* 0x7f800000ff091808 */ /* 0x000fe20005000000 */
[----:B-1----:R-:W-:Y:S06]  /*0560*/  @P0 BRA `(.L_x_3) ;  /* 0x00000000006c0947 */ /* 0x002fec0003800000 */
[----:B------:R-:W-:-:S04]  /*0570*/  FSETP.NAN.AND P0, PT, |R5|, |R5|, PT ;  /* 0x400000050500720b */ /* 0x000fc80003f08200 */
[----:B------:R-:W-:-:S13]  /*0580*/  FSETP.NUM.AND P0, PT, |R4|, |R4|, !P0 ;  /* 0x400000040400720b */ /* 0x000fda0004707200 */
[----:B------:R-:W-:Y:S01]  /*0590*/  @!P0 FADD R0, R5, R4 ;  /* 0x0000000405008221 */ /* 0x000fe20000000000 */
[----:B------:R-:W-:Y:S06]  /*05a0*/  @!P0 BRA `(.L_x_3) ;  /* 0x00000000005c8947 */ /* 0x000fec0003800000 */
[----:B------:R-:W-:Y:S01]  /*05b0*/  FMUL R7, R5, 0.5 ;  /* 0x3f00000005077820 */ /* 0x000fe20000400000 */
[----:B------:R-:W-:-:S04]  /*05c0*/  FSETP.NEU.AND P0, PT, |R4|, +INF , PT ;  /* 0x7f8000000400780b */ /* 0x000fc80003f0d200 */
[----:B------:R-:W-:Y:S01]  /*05d0*/  FSETP.NEU.AND P0, PT, R4, RZ, P0 ;  /* 0x000000ff0400720b */ /* 0x000fe2000070d000 */
[----:B------:R-:W0:Y:S03]  /*05e0*/  FRND.TRUNC R7, R7 ;  /* 0x0000000700077307 */ /* 0x000e26000020d000 */
[----:B------:R-:W-:Y:S01]  /*05f0*/  FSETP.GEU.OR P1, PT, R5, RZ, P0 ;  /* 0x000000ff0500720b */ /* 0x000fe2000072e400 */
[----:B0-----:R-:W-:-:S04]  /*0600*/  FADD R6, R7, R7 ;  /* 0x0000000707067221 */ /* 0x001fc80000000000 */
[----:B------:R-:W-:-:S04]  /*0610*/  FADD R8, R5, -R6 ;  /* 0x8000000605087221 */ /* 0x000fc80000000000 */
[----:B------:R-:W-:Y:S01]  /*0620*/  @!P0 FADD R6, R4, R4 ;  /* 0x0000000404068221 */ /* 0x000fe20000000000 */
[----:B------:R-:W-:-:S04]  /*0630*/  FSETP.NEU.AND P2, PT, |R8|, 1, !P0 ;  /* 0x3f8000000800780b */ /* 0x000fc8000474d200 */
[----:B------:R-:W-:-:S09]  /*0640*/  @!P1 LOP3.LUT R6, R6, 0x7f800000, RZ, 0x3c, !PT ;  /* 0x7f80000006069812 */ /* 0x000fd200078e3cff */
[----:B------:R-:W-:-:S04]  /*0650*/  @P2 LOP3.LUT R6, R6, 0x7fffffff, RZ, 0xc0, !PT ;  /* 0x7fffffff06062812 */ /* 0x000fc800078ec0ff */
[----:B------:R-:W-:Y:S01]  /*0660*/  @!P0 MOV R0, R6 ;  /* 0x0000000600008202 */ /* 0x000fe20000000f00 */
[----:B------:R-:W-:Y:S06]  /*0670*/  @!P0 BRA `(.L_x_3) ;  /* 0x0000000000288947 */ /* 0x000fec0003800000 */
[----:B------:R-:W-:Y:S02]  /*0680*/  FSETP.NEU.AND P0, PT, |R5|, +INF , PT ;  /* 0x7f8000000500780b */ /* 0x000fe40003f0d200 */
[----:B------:R-:W-:-:S13]  /*0690*/  FSETP.EQ.AND P1, PT, R4, -1, PT ;  /* 0xbf8000000400780b */ /* 0x000fda0003f22000 */
[----:B------:R-:W-:Y:S05]  /*06a0*/  @!P0 BRA P1, `(.L_x_3) ;  /* 0x00000000001c8947 */ /* 0x000fea0000800000 */
[----:B------:R-:W-:-:S13]  /*06b0*/  FSETP.GEU.AND P1, PT, R4, RZ, PT ;  /* 0x000000ff0400720b */ /* 0x000fda0003f2e000 */
[----:B------:R-:W0:Y:S01]  /*06c0*/  @!P1 FRND.FLOOR R0, R5 ;  /* 0x0000000500009307 */ /* 0x000e220000205000 */
[----:B------:R-:W-:-:S04]  /*06d0*/  @!P1 FSETP.NEU.AND P2, PT, |R8|, 1, PT ;  /* 0x3f8000000800980b */ /* 0x000fc80003f4d200 */
[----:B------:R-:W-:Y:S02]  /*06e0*/  @!P1 FSEL R4, R9, -R9, P2 ;  /* 0x8000000909049208 */ /* 0x000fe40001000000 */
[----:B0-----:R-:W-:Y:S01]  /*06f0*/  @!P1 FSETP.NEU.AND P0, PT, R0, R5, PT ;  /* 0x000000050000920b */ /* 0x001fe20003f0d000 */
[----:B------:R-:W-:-:S03]  /*0700*/  IMAD.MOV.U32 R0, RZ, RZ, R9 ;  /* 0x000000ffff007224 */ /* 0x000fc600078e0009 */
[----:B------:R-:W-:-:S09]  /*0710*/  @!P1 FSEL R0, R4, +QNAN , !P0 ;  /* 0x7fffffff04009808 */ /* 0x000fd20004000000 */
.L_x_3:
[----:B------:R-:W-:Y:S05]  /*0720*/  BSYNC.RECONVERGENT B0 ;  /* 0x0000000000007941 */ /* 0x000fea0003800200 */
.L_x_2:
[----:B------:R-:W-:Y:S01]  /*0730*/  FMUL R0, R3, R0 ;  /* 0x0000000003007220 */ /* 0x000fe20000400000 */
[----:B------:R-:W0:Y:S01]  /*0740*/  LDC.64 R4, c[0x0][0x380] ;  /* 0x0000e000ff047b82 */ /* 0x000e220000000a00 */
[----:B------:R-:W-:-:S05]  /*0750*/  IMAD.MOV.U32 R3, RZ, RZ, 0x3f000000 ;  /* 0x3f000000ff037424 */ /* 0x000fca00078e00ff */
[----:B------:R-:W-:-:S05]  /*0760*/  LOP3.LUT R3, R3, 0x80000000, R0, 0xb8, !PT ;  /* 0x8000000003037812 */ /* 0x000fca00078eb800 */
[----:B------:R-:W-:-:S04]  /*0770*/  FADD.RZ R0, R0, R3 ;  /* 0x0000000300007221 */ /* 0x000fc8000000c000 */
[----:B------:R-:W1:Y:S01]  /*0780*/  F2I.U32.TRUNC.NTZ R7, R0 ;  /* 0x0000000000077305 */ /* 0x000e62000020f000 */
[----:B0-----:R-:W-:-:S05]  /*0790*/  IMAD.WIDE R2, R2, 0x2, R4 ;  /* 0x0000000202027825 */ /* 0x001fca00078e0204 */
[----:B-1----:R-:W-:Y:S01]  /*07a0*/  STG.E.U16 desc[UR4][R2.64], R7 ;  /* 0x0000000702007986 */ /* 0x002fe2000c101504 */
[----:B------:R-:W-:Y:S05]  /*07b0*/  EXIT ;  /* 0x000000000000794d */ /* 0x000fea0003800000 */
        .weak           $__internal_0_$__cuda_sm3x_div_rn_noftz_f32_slowpath
        .type           $__internal_0_$__cuda_sm3x_div_rn_noftz_f32_slowpath,@function
        .size           $__internal_0_$__cuda_sm3x_div_rn_noftz_f32_slowpath,(.L_x_17 - $__internal_0_$__cuda_sm3x_div_rn_noftz_f32_slowpath)
$__internal_0_$__cuda_sm3x_div_rn_noftz_f32_slowpath:
[----:B------:R-:W-:Y:S01]  /*07c0*/  SHF.R.U32.HI R6, RZ, 0x17, R3 ;  /* 0x00000017ff067819 */ /* 0x000fe20000011603 */
[----:B------:R-:W-:Y:S01]  /*07d0*/  BSSY.RECONVERGENT B1, `(.L_x_4) ;  /* 0x0000064000017945 */ /* 0x000fe20003800200 */
[--C-:B------:R-:W-:Y:S01]  /*07e0*/  SHF.R.U32.HI R5, RZ, 0x17, R0.reuse ;  /* 0x00000017ff057819 */ /* 0x100fe20000011600 */
[----:B------:R-:W-:Y:S01]  /*07f0*/  IMAD.MOV.U32 R7, RZ, RZ, R0 ;  /* 0x000000ffff077224 */ /* 0x000fe200078e0000 */
[----:B------:R-:W-:Y:S02]  /*0800*/  LOP3.LUT R6, R6, 0xff, RZ, 0xc0, !PT ;  /* 0x000000ff06067812 */ /* 0x000fe400078ec0ff */
[----:B------:R-:W-:Y:S02]  /*0810*/  LOP3.LUT R5, R5, 0xff, RZ, 0xc0, !PT ;  /* 0x000000ff05057812 */ /* 0x000fe400078ec0ff */
[----:B------:R-:W-:Y:S02]  /*0820*/  IADD3 R11, PT, PT, R6, -0x1, RZ ;  /* 0xffffffff060b7810 */ /* 0x000fe40007ffe0ff */
[----:B------:R-:W-:Y:S01]  /*0830*/  MOV R8, R3 ;  /* 0x0000000300087202 */ /* 0x000fe20000000f00 */
[----:B------:R-:W-:Y:S01]  /*0840*/  VIADD R10, R5, 0xffffffff ;  /* 0xffffffff050a7836 */ /* 0x000fe20000000000 */
[----:B------:R-:W-:-:S04]  /*0850*/  ISETP.GT.U32.AND P0, PT, R11, 0xfd, PT ;  /* 0x000000fd0b00780c */ /* 0x000fc80003f04070 */
[----:B------:R-:W-:-:S13]  /*0860*/  ISETP.GT.U32.OR P0, PT, R10, 0xfd, P0 ;  /* 0x000000fd0a00780c */ /* 0x000fda0000704470 */
[----:B------:R-:W-:Y:S01]  /*0870*/  @!P0 IMAD.MOV.U32 R9, RZ, RZ, RZ ;  /* 0x000000ffff098224 */ /* 0x000fe200078e00ff */
[----:B------:R-:W-:Y:S06]  /*0880*/  @!P0 BRA `(.L_x_5) ;  /* 0x00000000005c8947 */ /* 0x000fec0003800000 */
[----:B------:R-:W-:Y:S02]  /*0890*/  FSETP.GTU.FTZ.AND P1, PT, |R3|, +INF , PT ;  /* 0x7f8000000300780b */ /* 0x000fe40003f3c200 */
[----:B------:R-:W-:-:S04]  /*08a0*/  FSETP.GTU.FTZ.AND P0, PT, |R0|, +INF , PT ;  /* 0x7f8000000000780b */ /* 0x000fc80003f1c200 */
[----:B------:R-:W-:-:S13]  /*08b0*/  PLOP3.LUT P0, PT, P0, P1, PT, 0xf8, 0x8f ;  /* 0x00000000008f781c */ /* 0x000fda0000703f70 */
[----:B------:R-:W-:Y:S05]  /*08c0*/  @P0 BRA `(.L_x_6) ;  /* 0x00000004004c0947 */ /* 0x000fea0003800000 */
[----:B------:R-:W-:-:S13]  /*08d0*/  LOP3.LUT P0, RZ, R8, 0x7fffffff, R7, 0xc8, !PT ;  /* 0x7fffffff08ff7812 */ /* 0x000fda000780c807 */
[----:B------:R-:W-:Y:S05]  /*08e0*/  @!P0 BRA `(.L_x_7) ;  /* 0x00000004003c8947 */ /* 0x000fea0003800000 */
[C---:B------:R-:W-:Y:S02]  /*08f0*/  FSETP.NEU.FTZ.AND P2, PT, |R0|.reuse, +INF , PT ;  /* 0x7f8000000000780b */ /* 0x040fe40003f5d200 */
[----:B------:R-:W-:Y:S02]  /*0900*/  FSETP.NEU.FTZ.AND P1, PT, |R3|, +INF , PT ;  /* 0x7f8000000300780b */ /* 0x000fe40003f3d200 */
[----:B------:R-:W-:-:S11]  /*0910*/  FSETP.NEU.FTZ.AND P0, PT, |R0|, +INF , PT ;  /* 0x7f8000000000780b */ /* 0x000fd60003f1d200 */
[----:B------:R-:W-:Y:S05]  /*0920*/  @!P1 BRA !P2, `(.L_x_7) ;  /* 0x00000004002c9947 */ /* 0x000fea0005000000 */
[----:B------:R-:W-:-:S04]  /*0930*/  LOP3.LUT P2, RZ, R7, 0x7fffffff, RZ, 0xc0, !PT ;  /* 0x7fffffff07ff7812 */ /* 0x000fc8000784c0ff */
[----:B------:R-:W-:-:S13]  /*0940*/  PLOP3.LUT P1, PT, P1, P2, PT, 0x2f, 0xf2 ;  /* 0x0000000000f2781c */ /* 0x000fda0000f24577 */
[----:B------:R-:W-:Y:S05]  /*0950*/  @P1 BRA `(.L_x_8) ;  /* 0x0000000400181947 */ /* 0x000fea0003800000 */
[----:B------:R-:W-:-:S04]  /*0960*/  LOP3.LUT P1, RZ, R8, 0x7fffffff, RZ, 0xc0, !PT ;  /* 0x7fffffff08ff7812 */ /* 0x000fc8000782c0ff */
[----:B------:R-:W-:-:S13]  /*0970*/  PLOP3.LUT P0, PT, P0, P1, PT, 0x2f, 0xf2 ;  /* 0x0000000000f2781c */ /* 0x000fda0000702577 */
[----:B------:R-:W-:Y:S05]  /*0980*/  @P0 BRA `(.L_x_9) ;  /* 0x0000000400000947 */ /* 0x000fea0003800000 */
[----:B------:R-:W-:Y:S02]  /*0990*/  ISETP.GE.AND P0, PT, R10, RZ, PT ;  /* 0x000000ff0a00720c */ /* 0x000fe40003f06270 */
[----:B------:R-:W-:-:S11]  /*09a0*/  ISETP.GE.AND P1, PT, R11, RZ, PT ;  /* 0x000000ff0b00720c */ /* 0x000fd60003f26270 */
[----:B------:R-:W-:Y:S01]  /*09b0*/  @P0 IMAD.MOV.U32 R9, RZ, RZ, RZ ;  /* 0x000000ffff090224 */ /* 0x000fe200078e00ff */
[----:B------:R-:W-:Y:S01]  /*09c0*/  @!P0 MOV R9, 0xffffffc0 ;  /* 0xffffffc000098802 */ /* 0x000fe20000000f00 */
[----:B------:R-:W-:Y:S01]  /*09d0*/  @!P0 FFMA R7, R0, 1.84467440737095516160e+19, RZ ;  /* 0x5f80000000078823 */ /* 0x000fe200000000ff */
[----:B------:R-:W-:-:S03]  /*09e0*/  @!P1 FFMA R8, R3, 1.84467440737095516160e+19, RZ ;  /* 0x5f80000003089823 */ /* 0x000fc600000000ff */
[----:B------:R-:W-:-:S07]  /*09f0*/  @!P1 VIADD R9, R9, 0x40 ;  /* 0x0000004009099836 */ /* 0x000fce0000000000 */
.L_x_5:
[----:B------:R-:W-:Y:S01]  /*0a00*/  LEA R11, R6, 0xc0800000, 0x17 ;  /* 0xc0800000060b7811 */ /* 0x000fe200078eb8ff */
[----:B------:R-:W-:Y:S01]  /*0a10*/  BSSY.RECONVERGENT B2, `(.L_x_10) ;  /* 0x0000036000027945 */ /* 0x000fe20003800200 */
[----:B------:R-:W-:-:S03]  /*0a20*/  IADD3 R5, PT, PT, R5, -0x7f, RZ ;  /* 0xffffff8105057810 */ /* 0x000fc60007ffe0ff */
[----:B------:R-:W-:Y:S01]  /*0a30*/  IMAD.IADD R11, R8, 0x1, -R11 ;  /* 0x00000001080b7824 */ /* 0x000fe200078e0a0b */
[C---:B------:R-:W-:Y:S01]  /*0a40*/  IADD3 R6, PT, PT, R5.reuse, 0x7f, -R6 ;  /* 0x0000007f05067810 */ /* 0x040fe20007ffe806 */
[----:B------:R-:W-:Y:S02]  /*0a50*/  IMAD R0, R5, -0x800000, R7 ;  /* 0xff80000005007824 */ /* 0x000fe400078e0207 */
[----:B------:R-:W0:Y:S01]  /*0a60*/  MUFU.RCP R8, R11 ;  /* 0x0000000b00087308 */ /* 0x000e220000001000 */
[----:B------:R-:W-:Y:S01]  /*0a70*/  FADD.FTZ R13, -R11, -RZ ;  /* 0x800000ff0b0d7221 */ /* 0x000fe20000010100 */
[----:B------:R-:W-:-:S03]  /*0a80*/  IMAD.IADD R6, R6, 0x1, R9 ;  /* 0x0000000106067824 */ /* 0x000fc600078e0209 */
[----:B0-----:R-:W-:-:S04]  /*0a90*/  FFMA R15, R8, R13, 1 ;  /* 0x3f800000080f7423 */ /* 0x001fc8000000000d */
[----:B------:R-:W-:-:S04]  /*0aa0*/  FFMA R10, R8, R15, R8 ;  /* 0x0000000f080a7223 */ /* 0x000fc80000000008 */
[----:B------:R-:W-:-:S04]  /*0ab0*/  FFMA R7, R0, R10, RZ ;  /* 0x0000000a00077223 */ /* 0x000fc800000000ff */
[----:B------:R-:W-:-:S04]  /*0ac0*/  FFMA R8, R13, R7, R0 ;  /* 0x000000070d087223 */ /* 0x000fc80000000000 */
[----:B------:R-:W-:-:S04]  /*0ad0*/  FFMA R15, R10, R8, R7 ;  /* 0x000000080a0f7223 */ /* 0x000fc80000000007 */
[----:B------:R-:W-:-:S04]  /*0ae0*/  FFMA R8, R13, R15, R0 ;  /* 0x0000000f0d087223 */ /* 0x000fc80000000000 */
[----:B------:R-:W-:-:S05]  /*0af0*/  FFMA R0, R10, R8, R15 ;  /* 0x000000080a007223 */ /* 0x000fca000000000f */
[----:B------:R-:W-:-:S04]  /*0b00*/  SHF.R.U32.HI R5, RZ, 0x17, R0 ;  /* 0x00000017ff057819 */ /* 0x000fc80000011600 */
[----:B------:R-:W-:-:S05]  /*0b10*/  LOP3.LUT R5, R5, 0xff, RZ, 0xc0, !PT ;  /* 0x000000ff05057812 */ /* 0x000fca00078ec0ff */
[----:B------:R-:W-:-:S05]  /*0b20*/  IMAD.IADD R9, R5, 0x1, R6 ;  /* 0x0000000105097824 */ /* 0x000fca00078e0206 */
[----:B------:R-:W-:-:S04]  /*0b30*/  IADD3 R5, PT, PT, R9, -0x1, RZ ;  /* 0xffffffff09057810 */ /* 0x000fc80007ffe0ff */
[----:B------:R-:W-:-:S13]  /*0b40*/  ISETP.GE.U32.AND P0, PT, R5, 0xfe, PT ;  /* 0x000000fe0500780c */ /* 0x000fda0003f06070 */
[----:B------:R-:W-:Y:S05]  /*0b50*/  @!P0 BRA `(.L_x_11) ;  /* 0x0000000000808947 */ /* 0x000fea0003800000 */
[----:B------:R-:W-:-:S13]  /*0b60*/  ISETP.GT.AND P0, PT, R9, 0xfe, PT ;  /* 0x000000fe0900780c */ /* 0x000fda0003f04270 */
[----:B------:R-:W-:Y:S05]  /*0b70*/  @P0 BRA `(.L_x_12) ;  /* 0x00000000006c0947 */ /* 0x000fea0003800000 */
[----:B------:R-:W-:-:S13]  /*0b80*/  ISETP.GE.AND P0, PT, R9, 0x1, PT ;  /* 0x000000010900780c */ /* 0x000fda0003f06270 */
[----:B------:R-:W-:Y:S05]  /*0b90*/  @P0 BRA `(.L_x_13) ;  /* 0x0000000000740947 */ /* 0x000fea0003800000 */
[----:B------:R-:W-:Y:S02]  /*0ba0*/  ISETP.GE.AND P0, PT, R9, -0x18, PT ;  /* 0xffffffe80900780c */ /* 0x000fe40003f06270 */
[----:B------:R-:W-:-:S11]  /*0bb0*/  LOP3.LUT R0, R0, 0x80000000, RZ, 0xc0, !PT ;  /* 0x8000000000007812 */ /* 0x000fd600078ec0ff */
[----:B------:R-:W-:Y:S05]  /*0bc0*/  @!P0 BRA `(.L_x_13) ;  /* 0x0000000000688947 */ /* 0x000fea0003800000 */
[CCC-:B------:R-:W-:Y:S01]  /*0bd0*/  FFMA.RZ R5, R10.reuse, R8.reuse, R15.reuse ;  /* 0x000000080a057223 */ /* 0x1c0fe2000000c00f */
[CCC-:B------:R-:W-:Y:S01]  /*0be0*/  FFMA.RM R6, R10.reuse, R8.reuse, R15.reuse ;  /* 0x000000080a067223 */ /* 0x1c0fe2000000400f */
[C---:B------:R-:W-:Y:S02]  /*0bf0*/  ISETP.NE.AND P2, PT, R9.reuse, RZ, PT ;  /* 0x000000ff0900720c */ /* 0x040fe40003f45270 */
[----:B------:R-:W-:Y:S02]  /*0c00*/  ISETP.NE.AND P1, PT, R9, RZ, PT ;  /* 0x000000ff0900720c */ /* 0x000fe40003f25270 */
[----:B------:R-:W-:Y:S01]  /*0c10*/  LOP3.LUT R7, R5, 0x7fffff, RZ, 0xc0, !PT ;  /* 0x007fffff05077812 */ /* 0x000fe200078ec0ff */
[----:B------:R-:W-:Y:S01]  /*0c20*/  FFMA.RP R5, R10, R8, R15 ;  /* 0x000000080a057223 */ /* 0x000fe2000000800f */
[----:B------:R-:W-:Y:S02]  /*0c30*/  VIADD R8, R9, 0x20 ;  /* 0x0000002009087836 */ /* 0x000fe40000000000 */
[----:B------:R-:W-:Y:S01]  /*0c40*/  LOP3.LUT R7, R7, 0x800000, RZ, 0xfc, !PT ;  /* 0x0080000007077812 */ /* 0x000fe200078efcff */
[----:B------:R-:W-:Y:S01]  /*0c50*/  IMAD.MOV R9, RZ, RZ, -R9 ;  /* 0x000000ffff097224 */ /* 0x000fe200078e0a09 */
[----:B------:R-:W-:-:S02]  /*0c60*/  FSETP.NEU.FTZ.AND P0, PT, R5, R6, PT ;  /* 0x000000060500720b */ /* 0x000fc40003f1d000 */
[----:B------:R-:W-:Y:S02]  /*0c70*/  SHF.L.U32 R8, R7, R8, RZ ;  /* 0x0000000807087219 */ /* 0x000fe400000006ff */
[----:B------:R-:W-:Y:S02]  /*0c80*/  SEL R6, R9, RZ, P2 ;  /* 0x000000ff09067207 */ /* 0x000fe40001000000 */
[----:B------:R-:W-:Y:S02]  /*0c90*/  ISETP.NE.AND P1, PT, R8, RZ, P1 ;  /* 0x000000ff0800720c */ /* 0x000fe40000f25270 */
[----:B------:R-:W-:Y:S02]  /*0ca0*/  SHF.R.U32.HI R6, RZ, R6, R7 ;  /* 0x00000006ff067219 */ /* 0x000fe40000011607 */
[----:B------:R-:W-:Y:S02]  /*0cb0*/  PLOP3.LUT P0, PT, P0, P1, PT, 0xf8, 0x8f ;  /* 0x00000000008f781c */ /* 0x000fe40000703f70 */
[----:B------:R-:W-:-:S02]  /*0cc0*/  SHF.R.U32.HI R8, RZ, 0x1, R6 ;  /* 0x00000001ff087819 */ /* 0x000fc40000011606 */
[----:B------:R-:W-:-:S04]  /*0cd0*/  SEL R5, RZ, 0x1, !P0 ;  /* 0x00000001ff057807 */ /* 0x000fc80004000000 */
[----:B------:R-:W-:-:S04]  /*0ce0*/  LOP3.LUT R5, R5, 0x1, R8, 0xf8, !PT ;  /* 0x0000000105057812 */ /* 0x000fc800078ef808 */
[----:B------:R-:W-:-:S04]  /*0cf0*/  LOP3.LUT R5, R5, R6, RZ, 0xc0, !PT ;  /* 0x0000000605057212 */ /* 0x000fc800078ec0ff */
[----:B------:R-:W-:-:S04]  /*0d00*/  IADD3 R5, PT, PT, R8, R5, RZ ;  /* 0x0000000508057210 */ /* 0x000fc80007ffe0ff */
[----:B------:R-:W-:Y:S01]  /*0d10*/  LOP3.LUT R0, R5, R0, RZ, 0xfc, !PT ;  /* 0x0000000005007212 */ /* 0x000fe200078efcff */
[----:B------:R-:W-:Y:S06]  /*0d20*/  BRA `(.L_x_13) ;  /* 0x0000000000107947 */ /* 0x000fec0003800000 */
.L_x_12:
[----:B------:R-:W-:-:S04]  /*0d30*/  LOP3.LUT R0, R0, 0x80000000, RZ, 0xc0, !PT ;  /* 0x8000000000007812 */ /* 0x000fc800078ec0ff */
[----:B------:R-:W-:Y:S01]  /*0d40*/  LOP3.LUT R0, R0, 0x7f800000, RZ, 0xfc, !PT ;  /* 0x7f80000000007812 */ /* 0x000fe200078efcff */
[----:B------:R-:W-:Y:S06]  /*0d50*/  BRA `(.L_x_13) ;  /* 0x0000000000047947 */ /* 0x000fec0003800000 */
.L_x_11:
[----:B------:R-:W-:-:S07]  /*0d60*/  IMAD R0, R6, 0x800000, R0 ;  /* 0x0080000006007824 */ /* 0x000fce00078e0200 */
.L_x_13:
[----:B------:R-:W-:Y:S05]  /*0d70*/  BSYNC.RECONVERGENT B2 ;  /* 0x0000000000027941 */ /* 0x000fea0003800200 */
.L_x_10:
[----:B------:R-:W-:Y:S05]  /*0d80*/  BRA `(.L_x_14) ;  /* 0x0000000000207947 */ /* 0x000fea0003800000 */
.L_x_9:
[----:B------:R-:W-:-:S04]  /*0d90*/  LOP3.LUT R0, R8, 0x80000000, R7, 0x48, !PT ;  /* 0x8000000008007812 */ /* 0x000fc800078e4807 */
[----:B------:R-:W-:Y:S01]  /*0da0*/  LOP3.LUT R0, R0, 0x7f800000, RZ, 0xfc, !PT ;  /* 0x7f80000000007812 */ /* 0x000fe200078efcff */
[----:B------:R-:W-:Y:S06]  /*0db0*/  BRA `(.L_x_14) ;  /* 0x0000000000147947 */ /* 0x000fec0003800000 */
.L_x_8:
[----:B------:R-:W-:Y:S01]  /*0dc0*/  LOP3.LUT R0, R8, 0x80000000, R7, 0x48, !PT ;  /* 0x8000000008007812 */ /* 0x000fe200078e4807 */
[----:B------:R-:W-:Y:S06]  /*0dd0*/  BRA `(.L_x_14) ;  /* 0x00000000000c7947 */ /* 0x000fec0003800000 */
.L_x_7:
[----:B------:R-:W0:Y:S01]  /*0de0*/  MUFU.RSQ R0, -QNAN ;  /* 0xffc0000000007908 */ /* 0x000e220000001400 */
[----:B------:R-:W-:Y:S05]  /*0df0*/  BRA `(.L_x_14) ;  /* 0x0000000000047947 */ /* 0x000fea0003800000 */
.L_x_6:
[----:B------:R-:W-:-:S07]  /*0e00*/  FADD.FTZ R0, R0, R3 ;  /* 0x0000000300007221 */ /* 0x000fce0000010000 */
.L_x_14:
[----:B------:R-:W-:Y:S05]  /*0e10*/  BSYNC.RECONVERGENT B1 ;  /* 0x0000000000017941 */ /* 0x000fea0003800200 */
.L_x_4:
[----:B------:R-:W-:-:S04]  /*0e20*/  HFMA2 R5, -RZ, RZ, 0, 0 ;  /* 0x00000000ff057431 */ /* 0x000fc800000001ff */
[----:B0-----:R-:W-:Y:S05]  /*0e30*/  RET.REL.NODEC R4 `(slut) ;  /* 0xfffffff004707950 */ /* 0x001fea0003c3ffff */
.L_x_15:
[----:B------:R-:W-:-:S00]  /*0e40*/  BRA `(.L_x_15) ;  /* 0xfffffffc00fc7947 */ /* 0x000fc0000383ffff */
[----:B------:R-:W-:-:S00]  /*0e50*/  NOP ;  /* 0x0000000000007918 */ /* 0x000fc00000000000 */
        /* <DEDUP_REMOVED lines=10> */
.L_x_17:


//--------------------- .text.gac                 --------------------------
	.section	.text.gac,"ax",@progbits
	.align	128
        .global         gac
        .type           gac,@function
        .size           gac,(.L_x_19 - gac)
        .other          gac,@"STO_CUDA_ENTRY STV_DEFAULT"
gac:
.text.gac:
[----:B------:R-:W-:Y:S01]  /*0000*/  LDC R1, c[0x0][0x37c] ;  /* 0x0000df00ff017b82 */ /* 0x000fe20000000800 */
[----:B------:R-:W0:Y:S07]  /*0010*/  S2R R3, SR_TID.Y ;  /* 0x0000000000037919 */ /* 0x000e2e0000002200 */
[----:B------:R-:W0:Y:S01]  /*0020*/  S2UR UR4, SR_CTAID.Y ;  /* 0x00000000000479c3 */ /* 0x000e220000002600 */
[----:B------:R-:W1:Y:S01]  /*0030*/  LDCU UR6, c[0x0][0x38c] ;  /* 0x00007180ff0677ac */ /* 0x000e620008000800 */
[----:B------:R-:W2:Y:S06]  /*0040*/  S2R R2, SR_TID.X ;  /* 0x0000000000027919 */ /* 0x000eac0000002100 */
[----:B------:R-:W0:Y:S08]  /*0050*/  LDC R0, c[0x0][0x364] ;  /* 0x0000d900ff007b82 */ /* 0x000e300000000800 */
[----:B------:R-:W2:Y:S08]  /*0060*/  S2UR UR5, SR_CTAID.X ;  /* 0x00000000000579c3 */ /* 0x000eb00000002500 */
[----:B------:R-:W2:Y:S01]  /*0070*/  LDC R5, c[0x0][0x360] ;  /* 0x0000d800ff057b82 */ /* 0x000ea20000000800 */
[----:B0-----:R-:W-:-:S05]  /*0080*/  IMAD R0, R0, UR4, R3 ;  /* 0x0000000400007c24 */ /* 0x001fca000f8e0203 */
[----:B-1----:R-:W-:Y:S01]  /*0090*/  ISETP.GE.AND P0, PT, R0, UR6, PT ;  /* 0x0000000600007c0c */ /* 0x002fe2000bf06270 */
[----:B--2---:R-:W-:-:S12]  /*00a0*/  IMAD R5, R5, UR5, R2 ;  /* 0x0000000505057c24 */ /* 0x004fd8000f8e0202 */
[----:B------:R-:W-:Y:S05]  /*00b0*/  @P0 EXIT ;  /* 0x000000000000094d */ /* 0x000fea0003800000 */
[----:B------:R-:W0:Y:S02]  /*00c0*/  LDCU UR6, c[0x0][0x388] ;  /* 0x00007100ff0677ac */ /* 0x000e240008000800 */
[----:B0-----:R-:W-:-:S04]  /*00d0*/  ISETP.GE.AND P0, PT, R5, UR6, PT ;  /* 0x0000000605007c0c */ /* 0x001fc8000bf06270 */
[----:B------:R-:W-:-:S13]  /*00e0*/  ISETP.LT.OR P0, PT, R5, RZ, P0 ;  /* 0x000000ff0500720c */ /* 0x000fda0000701670 */
[----:B------:R-:W-:Y:S05]  /*00f0*/  @P0 EXIT ;  /* 0x000000000000094d */ /* 0x000fea0003800000 */
[----:B------:R-:W0:Y:S01]  /*0100*/  LDC.64 R2, c[0x0][0x380] ;  /* 0x0000e000ff027b82 */ /* 0x000e220000000a00 */
[----:B------:R-:W1:Y:S01]  /*0110*/  LDCU.64 UR4, c[0x0][0x358] ;  /* 0x00006b00ff0477ac */ /* 0x000e620008000a00 */
[----:B------:R-:W-:-:S04]  /*0120*/  IMAD R8, R0, UR6, R5 ;  /* 0x0000000600087c24 */ /* 0x000fc8000f8e0205 */
[----:B------:R-:W-:Y:S02]  /*0130*/  IMAD R8, R8, 0x3, RZ ;  /* 0x0000000308087824 */ /* 0x000fe400078e02ff */
[----:B------:R-:W2:Y:S08]  /*0140*/  LDC.64 R4, c[0x0][0x390] ;  /* 0x0000e400ff047b82 */ /* 0x000eb00000000a00 */
[----:B------:R-:W3:Y:S01]  /*0150*/  LDC R6, c[0x0][0x398] ;  /* 0x0000e600ff067b82 */ /* 0x000ee20000000800 */
[----:B0-----:R-:W-:-:S05]  /*0160*/  IMAD.WIDE R2, R8, 0x2, R2 ;  /* 0x0000000208027825 */ /* 0x001fca00078e0202 */
[----:B-1----:R-:W2:Y:S01]  /*0170*/  LDG.E.S16 R11, desc[UR4][R2.64] ;  /* 0x00000004020b7981 */ /* 0x002ea2000c1e1700 */
[----:B---3--:R-:W-:-:S04]  /*0180*/  IABS R0, R6 ;  /* 0x0000000600007213 */ /* 0x008fc80000000000 */
[----:B------:R-:W0:Y:S08]  /*0190*/  I2F.RP R9, R0 ;  /* 0x0000000000097306 */ /* 0x000e300000209400 */
[----:B0-----:R-:W0:Y:S01]  /*01a0*/  MUFU.RCP R9, R9 ;  /* 0x0000000900097308 */ /* 0x001e220000001000 */
[----:B--2---:R-:W-:-:S06]  /*01b0*/  IMAD.WIDE R10, R11, 0x2, R4 ;  /* 0x000000020b0a7825 */ /* 0x004fcc00078e0204 */
[----:B------:R-:W2:Y:S01]  /*01c0*/  LDG.E.S16 R11, desc[UR4][R10.64] ;  /* 0x000000040a0b7981 */ /* 0x000ea2000c1e1700 */
[----:B0-----:R-:W-:-:S04]  /*01d0*/  VIADD R12, R9, 0xffffffe ;  /* 0x0ffffffe090c7836 */ /* 0x001fc80000000000 */
[----:B------:R0:W1:Y:S02]  /*01e0*/  F2I.FTZ.U32.TRUNC.NTZ R13, R12 ;  /* 0x0000000c000d7305 */ /* 0x000064000021f000 */
[----:B0-----:R-:W-:Y:S02]  /*01f0*/  HFMA2 R12, -RZ, RZ, 0, 0 ;  /* 0x00000000ff0c7431 */ /* 0x001fe400000001ff */
[----:B-1----:R-:W-:-:S04]  /*0200*/  IMAD.MOV R7, RZ, RZ, -R13 ;  /* 0x000000ffff077224 */ /* 0x002fc800078e0a0d */
[----:B------:R-:W-:-:S04]  /*0210*/  IMAD R7, R7, R0, RZ ;  /* 0x0000000007077224 */ /* 0x000fc800078e02ff */
[----:B------:R-:W-:Y:S01]  /*0220*/  IMAD.HI.U32 R7, R13, R7, R12 ;  /* 0x000000070d077227 */ /* 0x000fe200078e000c */
[----:B--2---:R-:W-:Y:S02]  /*0230*/  IABS R10, R11 ;  /* 0x0000000b000a7213 */ /* 0x004fe40000000000 */
[----:B------:R-:W-:-:S03]  /*0240*/  LOP3.LUT R11, R11, R6, RZ, 0x3c, !PT ;  /* 0x000000060b0b7212 */ /* 0x000fc600078e3cff */
[----:B------:R-:W-:Y:S01]  /*0250*/  IMAD.MOV.U32 R13, RZ, RZ, R10 ;  /* 0x000000ffff0d7224 */ /* 0x000fe200078e000a */
[----:B------:R-:W-:-:S03]  /*0260*/  ISETP.GE.AND P2, PT, R11, RZ, PT ;  /* 0x000000ff0b00720c */ /* 0x000fc60003f46270 */
[----:B------:R-:W-:-:S04]  /*0270*/  IMAD.HI.U32 R10, R7, R13, RZ ;  /* 0x0000000d070a7227 */ /* 0x000fc800078e00ff */
[----:B------:R-:W-:-:S04]  /*0280*/  IMAD.MOV R9, RZ, RZ, -R10 ;  /* 0x000000ffff097224 */ /* 0x000fc800078e0a0a */
[C---:B------:R-:W-:Y:S02]  /*0290*/  IMAD R9, R0.reuse, R9, R13 ;  /* 0x0000000900097224 */ /* 0x040fe400078e020d */
[----:B------:R-:W0:Y:S03]  /*02a0*/  LDC.64 R12, c[0x0][0x3a0] ;  /* 0x0000e800ff0c7b82 */ /* 0x000e260000000a00 */
[----:B------:R-:W-:-:S13]  /*02b0*/  ISETP.GT.U32.AND P1, PT, R0, R9, PT ;  /* 0x000000090000720c */ /* 0x000fda0003f24070 */
[----:B------:R-:W-:Y:S01]  /*02c0*/  @!P1 IADD3 R9, PT, PT, R9, -R0, RZ ;  /* 0x8000000009099210 */ /* 0x000fe20007ffe0ff */
[----:B------:R-:W-:-:S03]  /*02d0*/  @!P1 VIADD R10, R10, 0x1 ;  /* 0x000000010a0a9836 */ /* 0x000fc60000000000 */
[----:B------:R-:W-:Y:S01]  /*02e0*/  ISETP.GE.U32.AND P0, PT, R9, R0, PT ;  /* 0x000000000900720c */ /* 0x000fe20003f06070 */
[----:B0-----:R-:W-:-:S12]  /*02f0*/  IMAD.WIDE R8, R8, 0x2, R12 ;  /* 0x0000000208087825 */ /* 0x001fd800078e020c */
[----:B------:R-:W-:Y:S01]  /*0300*/  @P0 VIADD R10, R10, 0x1 ;  /* 0x000000010a0a0836 */ /* 0x000fe20000000000 */
[----:B------:R-:W-:-:S04]  /*0310*/  ISETP.NE.AND P0, PT, R6, RZ, PT ;  /* 0x000000ff0600720c */ /* 0x000fc80003f05270 */
[----:B------:R-:W-:Y:S02]  /*0320*/  MOV R11, R10 ;  /* 0x0000000a000b7202 */ /* 0x000fe40000000f00 */
[----:B------:R-:W-:-:S03]  /*0330*/  LOP3.LUT R10, RZ, R6, RZ, 0x33, !PT ;  /* 0x00000006ff0a7212 */ /* 0x000fc600078e33ff */
[----:B------:R-:W-:-:S05]  /*0340*/  @!P2 IMAD.MOV R11, RZ, RZ, -R11 ;  /* 0x000000ffff0ba224 */ /* 0x000fca00078e0a0b */
[----:B------:R-:W-:-:S05]  /*0350*/  SEL R11, R10, R11, !P0 ;  /* 0x0000000b0a0b7207 */ /* 0x000fca0004000000 */
[----:B------:R0:W-:Y:S04]  /*0360*/  STG.E.U16 desc[UR4][R8.64], R11 ;  /* 0x0000000b08007986 */ /* 0x0001e8000c101504 */
[----:B------:R-:W2:Y:S02]  /*0370*/  LDG.E.S16 R13, desc[UR4][R2.64+0x2] ;  /* 0x00000204020d7981 */ /* 0x000ea4000c1e1700 */
[----:B--2---:R-:W-:-:S06]  /*0380*/  IMAD.WIDE R12, R13, 0x2, R4 ;  /* 0x000000020d0c7825 */ /* 0x004fcc00078e0204 */
[----:B------:R-:W2:Y:S02]  /*0390*/  LDG.E.S16 R13, desc[UR4][R12.64] ;  /* 0x000000040c0d7981 */ /* 0x000ea4000c1e1700 */
[----:B--2---:R-:W-:Y:S02]  /*03a0*/  IABS R15, R13 ;  /* 0x0000000d000f7213 */ /* 0x004fe40000000000 */
[----:B0-----:R-:W-:-:S03]  /*03b0*/  LOP3.LUT R11, R13, R6, RZ, 0x3c, !PT ;  /* 0x000000060d0b7212 */ /* 0x001fc600078e3cff */
[----:B------:R-:W-:Y:S01]  /*03c0*/  IMAD.HI.U32 R14, R7, R15, RZ ;  /* 0x0000000f070e7227 */ /* 0x000fe200078e00ff */
[----:B------:R-:W-:-:S03]  /*03d0*/  ISETP.GE.AND P3, PT, R11, RZ, PT ;  /* 0x000000ff0b00720c */ /* 0x000fc60003f66270 */
[----:B------:R-:W-:-:S04]  /*03e0*/  IMAD.MOV R16, RZ, RZ, -R14 ;  /* 0x000000ffff107224 */ /* 0x000fc800078e0a0e */
[----:B------:R-:W-:-:S05]  /*03f0*/  IMAD R15, R0, R16, R15 ;  /* 0x00000010000f7224 */ /* 0x000fca00078e020f */
[----:B------:R-:W-:-:S13]  /*0400*/  ISETP.GT.U32.AND P2, PT, R0, R15, PT ;  /* 0x0000000f0000720c */ /* 0x000fda0003f44070 */
[----:B------:R-:W-:Y:S01]  /*0410*/  @!P2 IADD3 R15, PT, PT, R15, -R0, RZ ;  /* 0x800000000f0fa210 */ /* 0x000fe20007ffe0ff */
[----:B------:R-:W-:-:S03]  /*0420*/  @!P2 VIADD R14, R14, 0x1 ;  /* 0x000000010e0ea836 */ /* 0x000fc60000000000 */
[----:B------:R-:W-:-:S13]  /*0430*/  ISETP.GE.U32.AND P1, PT, R15, R0, PT ;  /* 0x000000000f00720c */ /* 0x000fda0003f26070 */
[----:B------:R-:W-:-:S05]  /*0440*/  @P1 IADD3 R14, PT, PT, R14, 0x1, RZ ;  /* 0x000000010e0e1810 */ /* 0x000fca0007ffe0ff */
[----:B------:R-:W-:-:S05]  /*0450*/  @!P3 IMAD.MOV R14, RZ, RZ, -R14 ;  /* 0x000000ffff0eb224 */ /* 0x000fca00078e0a0e */
[----:B------:R-:W-:-:S05]  /*0460*/  SEL R11, R10, R14, !P0 ;  /* 0x0000000e0a0b7207 */ /* 0x000fca0004000000 */
[----:B------:R-:W-:Y:S04]  /*0470*/  STG.E.U16 desc[UR4][R8.64+0x2], R11 ;  /* 0x0000020b08007986 */ /* 0x000fe8000c101504 */
[----:B------:R-:W2:Y:S02]  /*0480*/  LDG.E.S16 R3, desc[UR4][R2.64+0x4] ;  /* 0x0000040402037981 */ /* 0x000ea4000c1e1700 */
[----:B--2---:R-:W-:-:S06]  /*0490*/  IMAD.WIDE R4, R3, 0x2, R4 ;  /* 0x0000000203047825 */ /* 0x004fcc00078e0204 */
[----:B------:R-:W2:Y:S02]  /*04a0*/  LDG.E.S16 R5, desc[UR4][R4.64] ;  /* 0x0000000404057981 */ /* 0x000ea4000c1e1700 */
[----:B--2---:R-:W-:Y:S02]  /*04b0*/  IABS R13, R5 ;  /* 0x00000005000d7213 */ /* 0x004fe40000000000 */
[----:B------:R-:W-:-:S03]  /*04c0*/  LOP3.LUT R6, R5, R6, RZ, 0x3c, !PT ;  /* 0x0000000605067212 */ /* 0x000fc600078e3cff */
[----:B------:R-:W-:Y:S01]  /*04d0*/  IMAD.HI.U32 R7, R7, R13, RZ ;  /* 0x0000000d07077227 */ /* 0x000fe200078e00ff */
[----:B------:R-:W-:-:S04]  /*04e0*/  ISETP.GE.AND P3, PT, R6, RZ, PT ;  /* 0x000000ff0600720c */ /* 0x000fc80003f66270 */
[----:B------:R-:W-:-:S05]  /*04f0*/  IADD3 R12, PT, PT, -R7, RZ, RZ ;  /* 0x000000ff070c7210 */ /* 0x000fca0007ffe1ff */
[----:B------:R-:W-:-:S05]  /*0500*/  IMAD R13, R0, R12, R13 ;  /* 0x0000000c000d7224 */ /* 0x000fca00078e020d */
[----:B------:R-:W-:-:S13]  /*0510*/  ISETP.GT.U32.AND P2, PT, R0, R13, PT ;  /* 0x0000000d0000720c */ /* 0x000fda0003f44070 */
[----:B------:R-:W-:Y:S01]  /*0520*/  @!P2 IMAD.IADD R13, R13, 0x1, -R0 ;  /* 0x000000010d0da824 */ /* 0x000fe200078e0a00 */
[----:B------:R-:W-:-:S04]  /*0530*/  @!P2 IADD3 R7, PT, PT, R7, 0x1, RZ ;  /* 0x000000010707a810 */ /* 0x000fc80007ffe0ff */
[----:B------:R-:W-:-:S13]  /*0540*/  ISETP.GE.U32.AND P1, PT, R13, R0, PT ;  /* 0x000000000d00720c */ /* 0x000fda0003f26070 */
[----:B------:R-:W-:-:S05]  /*0550*/  @P1 VIADD R7, R7, 0x1 ;  /* 0x0000000107071836 */ /* 0x000fca0000000000 */
[----:B------:R-:W-:-:S04]  /*0560*/  @!P3 IADD3 R7, PT, PT, -R7, RZ, RZ ;  /* 0x000000ff0707b210 */ /* 0x000fc80007ffe1ff */
[----:B------:R-:W-:-:S05]  /*0570*/  SEL R7, R10, R7, !P0 ;  /* 0x000000070a077207 */ /* 0x000fca0004000000 */
[----:B------:R-:W-:Y:S01]  /*0580*/  STG.E.U16 desc[UR4][R8.64+0x4], R7 ;  /* 0x0000040708007986 */ /* 0x000fe2000c101504 */
[----:B------:R-:W-:Y:S05]  /*0590*/  EXIT ;  /* 0x000000000000794d */ /* 0x000fea0003800000 */
.L_x_16:
        /* <DEDUP_REMOVED lines=14> */
.L_x_19:


//--------------------- .nv.shared.reserved.0     --------------------------
	.section	.nv.shared.reserved.0,"aw",@nobits
	.weak		__nv_reservedSMEM_offset_0_alias
	.size		__nv_reservedSMEM_offset_0_alias, 0, 64
	.other		__nv_reservedSMEM_offset_0_alias,@"STO_CUDA_RESERVED_SHARED STV_DEFAULT"
__nv_reservedSMEM_offset_0_alias:
	.zero		0
	.zero		64


//--------------------- .nv.constant0.slut        --------------------------
	.section	.nv.constant0.slut,"a",@progbits
	.sectionflags	@""
	.align	4
.nv.constant0.slut:
	.zero		916


//--------------------- .nv.constant0.gac         --------------------------
	.section	.nv.constant0.gac,"a",@progbits
	.sectionflags	@""
	.align	4
.nv.constant0.gac:
	.zero		936


//--------------------- SYMBOLS --------------------------

	.type		.nv.reservedSmem.offset0,@object
	.size		.nv.reservedSmem.offset0,0x4
